	.headerflags	@"EF_CUDA_TEXMODE_UNIFIED EF_CUDA_64BIT_ADDRESS EF_CUDA_ACCELERATORS EF_CUDA_SM90 EF_CUDA_VIRTUAL_SM(EF_CUDA_SM90)"
	.elftype	@"ET_EXEC"


//--------------------- .nv.info                  --------------------------
	.section	.nv.info,"",@"SHT_CUDA_INFO"
	.align	4


	//----- nvinfo : EIATTR_REGCOUNT
	.align		4
        /*0000*/ 	.byte	0x04, 0x2f
        /*0002*/ 	.short	(.L_1 - .L_0)
	.align		4
.L_0:
        /*0004*/ 	.word	index@(triton_poi_fused_convolution_31)
        /*0008*/ 	.word	0x00000012


	//----- nvinfo : EIATTR_MIN_STACK_SIZE
	.align		4
.L_1:
        /*000c*/ 	.byte	0x04, 0x12
        /*000e*/ 	.short	(.L_3 - .L_2)
	.align		4
.L_2:
        /*0010*/ 	.word	index@(triton_poi_fused_convolution_31)
        /*0014*/ 	.word	0x00000000


	//----- nvinfo : EIATTR_FRAME_SIZE
	.align		4
.L_3:
        /*0018*/ 	.byte	0x04, 0x11
        /*001a*/ 	.short	(.L_5 - .L_4)
	.align		4
.L_4:
        /*001c*/ 	.word	index@(triton_poi_fused_convolution_31)
        /*0020*/ 	.word	0x00000000


	//----- nvinfo : EIATTR_MIN_STACK_SIZE
	.align		4
.L_5:
        /*0024*/ 	.byte	0x04, 0x12
        /*0026*/ 	.short	(.L_7 - .L_6)
	.align		4
.L_6:
        /*0028*/ 	.word	index@(triton_poi_fused_convolution_31)
        /*002c*/ 	.word	0x00000000
.L_7:


//--------------------- .nv.info.triton_poi_fused_convolution_31 --------------------------
	.section	.nv.info.triton_poi_fused_convolution_31,"",@"SHT_CUDA_INFO"
	.sectionflags	@""
	.align	4


	//----- nvinfo : EIATTR_CUDA_API_VERSION
	.align		4
        /*0000*/ 	.byte	0x04, 0x37
        /*0002*/ 	.short	(.L_9 - .L_8)
.L_8:
        /*0004*/ 	.word	0x0000007c


	//----- nvinfo : EIATTR_KPARAM_INFO
	.align		4
.L_9:
        /*0008*/ 	.byte	0x04, 0x17
        /*000a*/ 	.short	(.L_11 - .L_10)
.L_10:
        /*000c*/ 	.word	0x00000000
        /*0010*/ 	.short	0x0002
        /*0012*/ 	.short	0x0010
        /*0014*/ 	.byte	0x00, 0xf0, 0x11, 0x00


	//----- nvinfo : EIATTR_KPARAM_INFO
	.align		4
.L_11:
        /*0018*/ 	.byte	0x04, 0x17
        /*001a*/ 	.short	(.L_13 - .L_12)
.L_12:
        /*001c*/ 	.word	0x00000000
        /*0020*/ 	.short	0x0001
        /*0022*/ 	.short	0x0008
        /*0024*/ 	.byte	0x00, 0xf4, 0x21, 0x00


	//----- nvinfo : EIATTR_KPARAM_INFO
	.align		4
.L_13:
        /*0028*/ 	.byte	0x04, 0x17
        /*002a*/ 	.short	(.L_15 - .L_14)
.L_14:
        /*002c*/ 	.word	0x00000000
        /*0030*/ 	.short	0x0000
        /*0032*/ 	.short	0x0000
        /*0034*/ 	.byte	0x00, 0xf4, 0x21, 0x00


	//----- nvinfo : EIATTR_SPARSE_MMA_MASK
	.align		4
.L_15:
        /*0038*/ 	.byte	0x03, 0x50
        /*003a*/ 	.short	0x0000


	//----- nvinfo : EIATTR_MAXREG_COUNT
	.align		4
        /*003c*/ 	.byte	0x03, 0x1b
        /*003e*/ 	.short	0x00ff


	//----- nvinfo : EIATTR_EXIT_INSTR_OFFSETS
	.align		4
        /*0040*/ 	.byte	0x04, 0x1c
        /*0042*/ 	.short	(.L_17 - .L_16)


	//   ....[0]....
.L_16:
        /*0044*/ 	.word	0x00000260


	//----- nvinfo : EIATTR_REQNTID
	.align		4
.L_17:
        /*0048*/ 	.byte	0x04, 0x10
        /*004a*/ 	.short	(.L_19 - .L_18)
.L_18:
        /*004c*/ 	.word	0x00000080
        /*0050*/ 	.word	0x00000001
        /*0054*/ 	.word	0x00000001


	//----- nvinfo : EIATTR_CBANK_PARAM_SIZE
	.align		4
.L_19:
        /*0058*/ 	.byte	0x03, 0x19
        /*005a*/ 	.short	0x0014


	//----- nvinfo : EIATTR_PARAM_CBANK
	.align		4
        /*005c*/ 	.byte	0x04, 0x0a
        /*005e*/ 	.short	(.L_21 - .L_20)
	.align		4
.L_20:
        /*0060*/ 	.word	index@(.nv.constant0.triton_poi_fused_convolution_31)
        /*0064*/ 	.short	0x0210
        /*0066*/ 	.short	0x0014


	//----- nvinfo : EIATTR_SW_WAR
	.align		4
.L_21:
        /*0068*/ 	.byte	0x04, 0x36
        /*006a*/ 	.short	(.L_23 - .L_22)
.L_22:
        /*006c*/ 	.word	0x00000008
.L_23:


//--------------------- .nv.callgraph             --------------------------
	.section	.nv.callgraph,"",@"SHT_CUDA_CALLGRAPH"
	.align	4
	.sectionentsize	8
	.align		4
        /*0000*/ 	.word	0x00000000
	.align		4
        /*0004*/ 	.word	0xffffffff
	.align		4
        /*0008*/ 	.word	0x00000000
	.align		4
        /*000c*/ 	.word	0xfffffffe
	.align		4
        /*0010*/ 	.word	0x00000000
	.align		4
        /*0014*/ 	.word	0xfffffffd
	.align		4
        /*0018*/ 	.word	0x00000000
	.align		4
        /*001c*/ 	.word	0xfffffffc


//--------------------- .text.triton_poi_fused_convolution_31 --------------------------
	.section	.text.triton_poi_fused_convolution_31,"ax",@progbits
	.align	128
        .global         triton_poi_fused_convolution_31
        .type           triton_poi_fused_convolution_31,@function
        .size           triton_poi_fused_convolution_31,(.L_x_1 - triton_poi_fused_convolution_31)
        .other          triton_poi_fused_convolution_31,@"STO_CUDA_ENTRY STV_DEFAULT"
triton_poi_fused_convolution_31:
.text.triton_poi_fused_convolution_31:
[----:B------:R-:W-:Y:S01]  /*0000*/  LDC R1, c[0x0][0x28] ;  /* 0x00000a00ff017b82 */ /* 0x000fe20000000800 */
[----:B------:R-:W1:Y:S07]  /*0010*/  S2R R0, SR_TID.X ;  /* 0x0000000000007919 */ /* 0x000e6e0000002100 */
[----:B------:R-:W2:Y:S01]  /*0020*/  LDC.64 R2, c[0x0][0x218] ;  /* 0x00008600ff027b82 */ /* 0x000ea20000000a00 */
[----:B------:R-:W-:Y:S01]  /*0030*/  ULDC.64 UR4, c[0x0][0x208] ;  /* 0x0000820000047ab9 */ /* 0x000fe20000000a00 */
[----:B------:R-:W3:Y:S06]  /*0040*/  S2R R5, SR_CTAID.X ;  /* 0x0000000000057919 */ /* 0x000eec0000002500 */
[----:B------:R-:W4:Y:S01]  /*0050*/  LDC.64 R8, c[0x0][0x210] ;  /* 0x00008400ff087b82 */ /* 0x000f220000000a00 */
[----:B-1----:R-:W-:-:S02]  /*0060*/  SHF.L.U32 R0, R0, 0x2, RZ ;  /* 0x0000000200007819 */ /* 0x002fc400000006ff */
[----:B---3--:R-:W-:Y:S02]  /*0070*/  SHF.R.S32.HI R4, RZ, 0x15, R5 ;  /* 0x00000015ff047819 */ /* 0x008fe40000011405 */
[----:B------:R-:W-:Y:S02]  /*0080*/  LOP3.LUT R0, R0, 0x1fc, RZ, 0xc0, !PT ;  /* 0x000001fc00007812 */ /* 0x000fe400078ec0ff */
[----:B------:R-:W-:Y:S02]  /*0090*/  SGXT R4, R4, 0x1 ;  /* 0x000000010404781a */ /* 0x000fe40000000200 */
[----:B------:R-:W-:-:S04]  /*00a0*/  LEA R5, R5, R0, 0xa ;  /* 0x0000000005057211 */ /* 0x000fc800078e50ff */
[----:B------:R-:W-:Y:S01]  /*00b0*/  LEA.HI R4, R4, R5, RZ, 0xc ;  /* 0x0000000504047211 */ /* 0x000fe200078f60ff */
[----:B----4-:R-:W-:-:S04]  /*00c0*/  IMAD.WIDE R8, R5, 0x4, R8 ;  /* 0x0000000405087825 */ /* 0x010fc800078e0208 */
[----:B------:R-:W-:Y:S01]  /*00d0*/  VIADD R0, R4, 0x200 ;  /* 0x0000020004007836 */ /* 0x000fe20000000000 */
[----:B------:R-:W-:-:S04]  /*00e0*/  SHF.R.S32.HI R4, RZ, 0xc, R4 ;  /* 0x0000000cff047819 */ /* 0x000fc80000011404 */
[----:B------:R-:W-:Y:S02]  /*00f0*/  SHF.R.S32.HI R0, RZ, 0xc, R0 ;  /* 0x0000000cff007819 */ /* 0x000fe40000011400 */
[----:B------:R-:W-:Y:S02]  /*0100*/  LEA.HI R6, R4, R4, RZ, 0x6 ;  /* 0x0000000404067211 */ /* 0x000fe400078f30ff */
[----:B------:R-:W-:Y:S02]  /*0110*/  LEA.HI R10, R0, R0, RZ, 0x6 ;  /* 0x00000000000a7211 */ /* 0x000fe400078f30ff */
[----:B------:R-:W-:Y:S02]  /*0120*/  LOP3.LUT R7, R6, 0xffffffc0, RZ, 0xc0, !PT ;  /* 0xffffffc006077812 */ /* 0x000fe400078ec0ff */
[----:B------:R-:W-:Y:S02]  /*0130*/  LOP3.LUT R11, R10, 0xffffffc0, RZ, 0xc0, !PT ;  /* 0xffffffc00a0b7812 */ /* 0x000fe400078ec0ff */
[----:B------:R-:W-:-:S03]  /*0140*/  IADD3 R7, R4, -R7, RZ ;  /* 0x8000000704077210 */ /* 0x000fc60007ffe0ff */
[----:B------:R-:W-:Y:S02]  /*0150*/  IMAD.IADD R13, R0, 0x1, -R11 ;  /* 0x00000001000d7824 */ /* 0x000fe400078e0a0b */
[--C-:B--2---:R-:W-:Y:S02]  /*0160*/  IMAD.WIDE R10, R7, 0x4, R2.reuse ;  /* 0x00000004070a7825 */ /* 0x104fe400078e0202 */
[----:B------:R-:W2:Y:S02]  /*0170*/  LDG.E.128 R4, desc[UR4][R8.64] ;  /* 0x0000000408047981 */ /* 0x000ea4000c1e1d00 */
[----:B------:R-:W-:Y:S02]  /*0180*/  IMAD.WIDE R2, R13, 0x4, R2 ;  /* 0x000000040d027825 */ /* 0x000fe400078e0202 */
[----:B------:R-:W2:Y:S04]  /*0190*/  LDG.E.EL R10, desc[UR4][R10.64] ;  /* 0x000000040a0a7981 */ /* 0x000ea8000c2e1900 */
[----:B------:R-:W3:Y:S04]  /*01a0*/  LDG.E.EL R2, desc[UR4][R2.64] ;  /* 0x0000000402027981 */ /* 0x000ee8000c2e1900 */
[----:B------:R-:W3:Y:S01]  /*01b0*/  LDG.E.128 R12, desc[UR4][R8.64+0x800] ;  /* 0x00080004080c7981 */ /* 0x000ee2000c1e1d00 */
[--C-:B--2---:R-:W-:Y:S01]  /*01c0*/  FADD R4, R4, R10.reuse ;  /* 0x0000000a04047221 */ /* 0x104fe20000000000 */
[--C-:B------:R-:W-:Y:S01]  /*01d0*/  FADD R5, R5, R10.reuse ;  /* 0x0000000a05057221 */ /* 0x100fe20000000000 */
[--C-:B------:R-:W-:Y:S01]  /*01e0*/  FADD R6, R6, R10.reuse ;  /* 0x0000000a06067221 */ /* 0x100fe20000000000 */
[----:B------:R-:W-:Y:S01]  /*01f0*/  FADD R7, R7, R10 ;  /* 0x0000000a07077221 */ /* 0x000fe20000000000 */
[--C-:B---3--:R-:W-:Y:S01]  /*0200*/  FADD R12, R12, R2.reuse ;  /* 0x000000020c0c7221 */ /* 0x108fe20000000000 */
[--C-:B------:R-:W-:Y:S01]  /*0210*/  FADD R13, R13, R2.reuse ;  /* 0x000000020d0d7221 */ /* 0x100fe20000000000 */
[--C-:B------:R-:W-:Y:S01]  /*0220*/  FADD R14, R14, R2.reuse ;  /* 0x000000020e0e7221 */ /* 0x100fe20000000000 */
[----:B------:R-:W-:Y:S01]  /*0230*/  FADD R15, R15, R2 ;  /* 0x000000020f0f7221 */ /* 0x000fe20000000000 */
[----:B------:R-:W-:Y:S04]  /*0240*/  STG.E.128 desc[UR4][R8.64], R4 ;  /* 0x0000000408007986 */ /* 0x000fe8000c101d04 */
[----:B------:R-:W-:Y:S01]  /*0250*/  STG.E.128 desc[UR4][R8.64+0x800], R12 ;  /* 0x0008000c08007986 */ /* 0x000fe2000c101d04 */
[----:B------:R-:W-:Y:S05]  /*0260*/  EXIT ;  /* 0x000000000000794d */ /* 0x000fea0003800000 */
.L_x_0:
[----:B------:R-:W-:-:S00]  /*0270*/  BRA `(.L_x_0) ;  /* 0xfffffffc00fc7947 */ /* 0x000fc0000383ffff */
[----:B------:R-:W-:-:S00]  /*0280*/  NOP ;  /* 0x0000000000007918 */ /* 0x000fc00000000000 */
[----:B------:R-:W-:-:S00]  /*0290*/  NOP ;  /* 0x0000000000007918 */ /* 0x000fc00000000000 */
[----:B------:R-:W-:-:S00]  /*02a0*/  NOP ;  /* 0x0000000000007918 */ /* 0x000fc00000000000 */
[----:B------:R-:W-:-:S00]  /*02b0*/  NOP ;  /* 0x0000000000007918 */ /* 0x000fc00000000000 */
[----:B------:R-:W-:-:S00]  /*02c0*/  NOP ;  /* 0x0000000000007918 */ /* 0x000fc00000000000 */
[----:B------:R-:W-:-:S00]  /*02d0*/  NOP ;  /* 0x0000000000007918 */ /* 0x000fc00000000000 */
[----:B------:R-:W-:-:S00]  /*02e0*/  NOP ;  /* 0x0000000000007918 */ /* 0x000fc00000000000 */
[----:B------:R-:W-:-:S00]  /*02f0*/  NOP ;  /* 0x0000000000007918 */ /* 0x000fc00000000000 */
.L_x_1:


//--------------------- .nv.constant0.triton_poi_fused_convolution_31 --------------------------
	.section	.nv.constant0.triton_poi_fused_convolution_31,"a",@progbits
	.sectionflags	@""
	.align	4
.nv.constant0.triton_poi_fused_convolution_31:
	.zero		548
